//
// Generated by NVIDIA NVVM Compiler
//
// Compiler Build ID: CL-36424714
// Cuda compilation tools, release 13.0, V13.0.88
// Based on NVVM 20.0.0
//

.version 9.0
.target sm_100
.address_size 64

	// .globl	sgemm
.extern .func  (.param .b32 func_retval0) vprintf
(
	.param .b64 vprintf_param_0,
	.param .b64 vprintf_param_1
)
;
.global .align 1 .b8 $str[6] = {77, 61, 37, 100, 10};
.global .align 1 .b8 $str$1[3] = {37, 102};
.global .align 1 .b8 $str$2[3] = {44, 32};
.global .align 1 .b8 $str$3[4] = {93, 59, 10};

.visible .entry sgemm(
	.param .u32 sgemm_param_0,
	.param .u64 .ptr .align 1 sgemm_param_1
)
{
	.local .align 8 .b8 	__local_depot0[8];
	.reg .b64 	%SP;
	.reg .b64 	%SPL;
	.reg .pred 	%p<25>;
	.reg .b32 	%r<95>;
	.reg .b32 	%f<16>;
	.reg .b64 	%rd<94>;
	.reg .b64 	%fd<16>;

	mov.u64 	%SPL, __local_depot0;
	cvta.local.u64 	%SP, %SPL;
	ld.param.u32 	%r19, [sgemm_param_0];
	ld.param.u64 	%rd8, [sgemm_param_1];
	cvta.to.global.u64 	%rd1, %rd8;
	add.u64 	%rd9, %SP, 0;
	add.u64 	%rd2, %SPL, 0;
	st.local.u32 	[%rd2], %r19;
	mov.u64 	%rd10, $str;
	cvta.global.u64 	%rd11, %rd10;
	{ // callseq 0, 0
	.param .b64 param0;
	st.param.b64 	[param0], %rd11;
	.param .b64 param1;
	st.param.b64 	[param1], %rd9;
	.param .b32 retval0;
	call.uni (retval0), 
	vprintf, 
	(
	param0, 
	param1
	);
	ld.param.b32 	%r20, [retval0];
	} // callseq 0
	setp.eq.s32 	%p1, %r19, 0;
	@%p1 bra 	$L__BB0_41;
	add.s32 	%r1, %r19, -1;
	and.b32  	%r2, %r19, 7;
	setp.lt.u32 	%p2, %r19, 8;
	mov.b32 	%r93, 0;
	@%p2 bra 	$L__BB0_20;
	and.b32  	%r93, %r19, -8;
	add.s64 	%rd93, %rd1, 16;
	mov.b32 	%r91, 0;
	mov.u64 	%rd12, $str$1;
	mov.u64 	%rd15, $str$2;
$L__BB0_3:
	.pragma "nounroll";
	ld.global.f32 	%f1, [%rd93+-16];
	cvt.f64.f32 	%fd1, %f1;
	st.local.f64 	[%rd2], %fd1;
	cvta.global.u64 	%rd13, %rd12;
	{ // callseq 1, 0
	.param .b64 param0;
	st.param.b64 	[param0], %rd13;
	.param .b64 param1;
	st.param.b64 	[param1], %rd9;
	.param .b32 retval0;
	call.uni (retval0), 
	vprintf, 
	(
	param0, 
	param1
	);
	ld.param.b32 	%r24, [retval0];
	} // callseq 1
	setp.ge.u32 	%p3, %r91, %r1;
	@%p3 bra 	$L__BB0_5;
	cvta.global.u64 	%rd16, %rd15;
	{ // callseq 2, 0
	.param .b64 param0;
	st.param.b64 	[param0], %rd16;
	.param .b64 param1;
	st.param.b64 	[param1], 0;
	.param .b32 retval0;
	call.uni (retval0), 
	vprintf, 
	(
	param0, 
	param1
	);
	ld.param.b32 	%r26, [retval0];
	} // callseq 2
$L__BB0_5:
	ld.global.f32 	%f2, [%rd93+-12];
	cvt.f64.f32 	%fd2, %f2;
	st.local.f64 	[%rd2], %fd2;
	cvta.global.u64 	%rd18, %rd12;
	{ // callseq 3, 0
	.param .b64 param0;
	st.param.b64 	[param0], %rd18;
	.param .b64 param1;
	st.param.b64 	[param1], %rd9;
	.param .b32 retval0;
	call.uni (retval0), 
	vprintf, 
	(
	param0, 
	param1
	);
	ld.param.b32 	%r28, [retval0];
	} // callseq 3
	add.s32 	%r5, %r91, 1;
	setp.ge.u32 	%p4, %r5, %r1;
	@%p4 bra 	$L__BB0_7;
	cvta.global.u64 	%rd21, %rd15;
	{ // callseq 4, 0
	.param .b64 param0;
	st.param.b64 	[param0], %rd21;
	.param .b64 param1;
	st.param.b64 	[param1], 0;
	.param .b32 retval0;
	call.uni (retval0), 
	vprintf, 
	(
	param0, 
	param1
	);
	ld.param.b32 	%r30, [retval0];
	} // callseq 4
$L__BB0_7:
	ld.global.f32 	%f3, [%rd93+-8];
	cvt.f64.f32 	%fd3, %f3;
	st.local.f64 	[%rd2], %fd3;
	cvta.global.u64 	%rd23, %rd12;
	{ // callseq 5, 0
	.param .b64 param0;
	st.param.b64 	[param0], %rd23;
	.param .b64 param1;
	st.param.b64 	[param1], %rd9;
	.param .b32 retval0;
	call.uni (retval0), 
	vprintf, 
	(
	param0, 
	param1
	);
	ld.param.b32 	%r32, [retval0];
	} // callseq 5
	add.s32 	%r6, %r5, 1;
	setp.ge.u32 	%p5, %r6, %r1;
	@%p5 bra 	$L__BB0_9;
	cvta.global.u64 	%rd26, %rd15;
	{ // callseq 6, 0
	.param .b64 param0;
	st.param.b64 	[param0], %rd26;
	.param .b64 param1;
	st.param.b64 	[param1], 0;
	.param .b32 retval0;
	call.uni (retval0), 
	vprintf, 
	(
	param0, 
	param1
	);
	ld.param.b32 	%r34, [retval0];
	} // callseq 6
$L__BB0_9:
	ld.global.f32 	%f4, [%rd93+-4];
	cvt.f64.f32 	%fd4, %f4;
	st.local.f64 	[%rd2], %fd4;
	cvta.global.u64 	%rd28, %rd12;
	{ // callseq 7, 0
	.param .b64 param0;
	st.param.b64 	[param0], %rd28;
	.param .b64 param1;
	st.param.b64 	[param1], %rd9;
	.param .b32 retval0;
	call.uni (retval0), 
	vprintf, 
	(
	param0, 
	param1
	);
	ld.param.b32 	%r36, [retval0];
	} // callseq 7
	add.s32 	%r7, %r6, 1;
	setp.ge.u32 	%p6, %r7, %r1;
	@%p6 bra 	$L__BB0_11;
	cvta.global.u64 	%rd31, %rd15;
	{ // callseq 8, 0
	.param .b64 param0;
	st.param.b64 	[param0], %rd31;
	.param .b64 param1;
	st.param.b64 	[param1], 0;
	.param .b32 retval0;
	call.uni (retval0), 
	vprintf, 
	(
	param0, 
	param1
	);
	ld.param.b32 	%r38, [retval0];
	} // callseq 8
$L__BB0_11:
	ld.global.f32 	%f5, [%rd93];
	cvt.f64.f32 	%fd5, %f5;
	st.local.f64 	[%rd2], %fd5;
	cvta.global.u64 	%rd33, %rd12;
	{ // callseq 9, 0
	.param .b64 param0;
	st.param.b64 	[param0], %rd33;
	.param .b64 param1;
	st.param.b64 	[param1], %rd9;
	.param .b32 retval0;
	call.uni (retval0), 
	vprintf, 
	(
	param0, 
	param1
	);
	ld.param.b32 	%r40, [retval0];
	} // callseq 9
	add.s32 	%r8, %r7, 1;
	setp.ge.u32 	%p7, %r8, %r1;
	@%p7 bra 	$L__BB0_13;
	cvta.global.u64 	%rd36, %rd15;
	{ // callseq 10, 0
	.param .b64 param0;
	st.param.b64 	[param0], %rd36;
	.param .b64 param1;
	st.param.b64 	[param1], 0;
	.param .b32 retval0;
	call.uni (retval0), 
	vprintf, 
	(
	param0, 
	param1
	);
	ld.param.b32 	%r42, [retval0];
	} // callseq 10
$L__BB0_13:
	ld.global.f32 	%f6, [%rd93+4];
	cvt.f64.f32 	%fd6, %f6;
	st.local.f64 	[%rd2], %fd6;
	cvta.global.u64 	%rd38, %rd12;
	{ // callseq 11, 0
	.param .b64 param0;
	st.param.b64 	[param0], %rd38;
	.param .b64 param1;
	st.param.b64 	[param1], %rd9;
	.param .b32 retval0;
	call.uni (retval0), 
	vprintf, 
	(
	param0, 
	param1
	);
	ld.param.b32 	%r44, [retval0];
	} // callseq 11
	add.s32 	%r9, %r8, 1;
	setp.ge.u32 	%p8, %r9, %r1;
	@%p8 bra 	$L__BB0_15;
	cvta.global.u64 	%rd41, %rd15;
	{ // callseq 12, 0
	.param .b64 param0;
	st.param.b64 	[param0], %rd41;
	.param .b64 param1;
	st.param.b64 	[param1], 0;
	.param .b32 retval0;
	call.uni (retval0), 
	vprintf, 
	(
	param0, 
	param1
	);
	ld.param.b32 	%r46, [retval0];
	} // callseq 12
$L__BB0_15:
	ld.global.f32 	%f7, [%rd93+8];
	cvt.f64.f32 	%fd7, %f7;
	st.local.f64 	[%rd2], %fd7;
	cvta.global.u64 	%rd43, %rd12;
	{ // callseq 13, 0
	.param .b64 param0;
	st.param.b64 	[param0], %rd43;
	.param .b64 param1;
	st.param.b64 	[param1], %rd9;
	.param .b32 retval0;
	call.uni (retval0), 
	vprintf, 
	(
	param0, 
	param1
	);
	ld.param.b32 	%r48, [retval0];
	} // callseq 13
	add.s32 	%r10, %r9, 1;
	setp.ge.u32 	%p9, %r10, %r1;
	@%p9 bra 	$L__BB0_17;
	cvta.global.u64 	%rd46, %rd15;
	{ // callseq 14, 0
	.param .b64 param0;
	st.param.b64 	[param0], %rd46;
	.param .b64 param1;
	st.param.b64 	[param1], 0;
	.param .b32 retval0;
	call.uni (retval0), 
	vprintf, 
	(
	param0, 
	param1
	);
	ld.param.b32 	%r50, [retval0];
	} // callseq 14
$L__BB0_17:
	ld.global.f32 	%f8, [%rd93+12];
	cvt.f64.f32 	%fd8, %f8;
	st.local.f64 	[%rd2], %fd8;
	cvta.global.u64 	%rd48, %rd12;
	{ // callseq 15, 0
	.param .b64 param0;
	st.param.b64 	[param0], %rd48;
	.param .b64 param1;
	st.param.b64 	[param1], %rd9;
	.param .b32 retval0;
	call.uni (retval0), 
	vprintf, 
	(
	param0, 
	param1
	);
	ld.param.b32 	%r52, [retval0];
	} // callseq 15
	add.s32 	%r11, %r10, 1;
	setp.ge.u32 	%p10, %r11, %r1;
	@%p10 bra 	$L__BB0_19;
	cvta.global.u64 	%rd51, %rd15;
	{ // callseq 16, 0
	.param .b64 param0;
	st.param.b64 	[param0], %rd51;
	.param .b64 param1;
	st.param.b64 	[param1], 0;
	.param .b32 retval0;
	call.uni (retval0), 
	vprintf, 
	(
	param0, 
	param1
	);
	ld.param.b32 	%r54, [retval0];
	} // callseq 16
$L__BB0_19:
	add.s64 	%rd93, %rd93, 32;
	add.s32 	%r91, %r11, 1;
	setp.ne.s32 	%p11, %r91, %r93;
	@%p11 bra 	$L__BB0_3;
$L__BB0_20:
	setp.eq.s32 	%p12, %r2, 0;
	@%p12 bra 	$L__BB0_41;
	and.b32  	%r14, %r19, 3;
	setp.lt.u32 	%p13, %r2, 4;
	@%p13 bra 	$L__BB0_31;
	mul.wide.u32 	%rd52, %r93, 4;
	add.s64 	%rd6, %rd1, %rd52;
	ld.global.f32 	%f9, [%rd6];
	cvt.f64.f32 	%fd9, %f9;
	st.local.f64 	[%rd2], %fd9;
	mov.u64 	%rd53, $str$1;
	cvta.global.u64 	%rd54, %rd53;
	{ // callseq 17, 0
	.param .b64 param0;
	st.param.b64 	[param0], %rd54;
	.param .b64 param1;
	st.param.b64 	[param1], %rd9;
	.param .b32 retval0;
	call.uni (retval0), 
	vprintf, 
	(
	param0, 
	param1
	);
	ld.param.b32 	%r56, [retval0];
	} // callseq 17
	setp.ge.u32 	%p14, %r93, %r1;
	@%p14 bra 	$L__BB0_24;
	mov.u64 	%rd56, $str$2;
	cvta.global.u64 	%rd57, %rd56;
	{ // callseq 18, 0
	.param .b64 param0;
	st.param.b64 	[param0], %rd57;
	.param .b64 param1;
	st.param.b64 	[param1], 0;
	.param .b32 retval0;
	call.uni (retval0), 
	vprintf, 
	(
	param0, 
	param1
	);
	ld.param.b32 	%r58, [retval0];
	} // callseq 18
$L__BB0_24:
	add.s32 	%r60, %r93, 1;
	ld.global.f32 	%f10, [%rd6+4];
	cvt.f64.f32 	%fd10, %f10;
	st.local.f64 	[%rd2], %fd10;
	cvta.global.u64 	%rd59, %rd53;
	{ // callseq 19, 0
	.param .b64 param0;
	st.param.b64 	[param0], %rd59;
	.param .b64 param1;
	st.param.b64 	[param1], %rd9;
	.param .b32 retval0;
	call.uni (retval0), 
	vprintf, 
	(
	param0, 
	param1
	);
	ld.param.b32 	%r61, [retval0];
	} // callseq 19
	setp.ge.u32 	%p15, %r60, %r1;
	@%p15 bra 	$L__BB0_26;
	mov.u64 	%rd61, $str$2;
	cvta.global.u64 	%rd62, %rd61;
	{ // callseq 20, 0
	.param .b64 param0;
	st.param.b64 	[param0], %rd62;
	.param .b64 param1;
	st.param.b64 	[param1], 0;
	.param .b32 retval0;
	call.uni (retval0), 
	vprintf, 
	(
	param0, 
	param1
	);
	ld.param.b32 	%r63, [retval0];
	} // callseq 20
$L__BB0_26:
	add.s32 	%r65, %r93, 2;
	ld.global.f32 	%f11, [%rd6+8];
	cvt.f64.f32 	%fd11, %f11;
	st.local.f64 	[%rd2], %fd11;
	cvta.global.u64 	%rd64, %rd53;
	{ // callseq 21, 0
	.param .b64 param0;
	st.param.b64 	[param0], %rd64;
	.param .b64 param1;
	st.param.b64 	[param1], %rd9;
	.param .b32 retval0;
	call.uni (retval0), 
	vprintf, 
	(
	param0, 
	param1
	);
	ld.param.b32 	%r66, [retval0];
	} // callseq 21
	setp.ge.u32 	%p16, %r65, %r1;
	@%p16 bra 	$L__BB0_28;
	mov.u64 	%rd66, $str$2;
	cvta.global.u64 	%rd67, %rd66;
	{ // callseq 22, 0
	.param .b64 param0;
	st.param.b64 	[param0], %rd67;
	.param .b64 param1;
	st.param.b64 	[param1], 0;
	.param .b32 retval0;
	call.uni (retval0), 
	vprintf, 
	(
	param0, 
	param1
	);
	ld.param.b32 	%r68, [retval0];
	} // callseq 22
$L__BB0_28:
	add.s32 	%r70, %r93, 3;
	ld.global.f32 	%f12, [%rd6+12];
	cvt.f64.f32 	%fd12, %f12;
	st.local.f64 	[%rd2], %fd12;
	cvta.global.u64 	%rd69, %rd53;
	{ // callseq 23, 0
	.param .b64 param0;
	st.param.b64 	[param0], %rd69;
	.param .b64 param1;
	st.param.b64 	[param1], %rd9;
	.param .b32 retval0;
	call.uni (retval0), 
	vprintf, 
	(
	param0, 
	param1
	);
	ld.param.b32 	%r71, [retval0];
	} // callseq 23
	setp.ge.u32 	%p17, %r70, %r1;
	@%p17 bra 	$L__BB0_30;
	mov.u64 	%rd71, $str$2;
	cvta.global.u64 	%rd72, %rd71;
	{ // callseq 24, 0
	.param .b64 param0;
	st.param.b64 	[param0], %rd72;
	.param .b64 param1;
	st.param.b64 	[param1], 0;
	.param .b32 retval0;
	call.uni (retval0), 
	vprintf, 
	(
	param0, 
	param1
	);
	ld.param.b32 	%r73, [retval0];
	} // callseq 24
$L__BB0_30:
	add.s32 	%r93, %r93, 4;
$L__BB0_31:
	setp.eq.s32 	%p18, %r14, 0;
	@%p18 bra 	$L__BB0_41;
	setp.eq.s32 	%p19, %r14, 1;
	@%p19 bra 	$L__BB0_38;
	mul.wide.u32 	%rd73, %r93, 4;
	add.s64 	%rd7, %rd1, %rd73;
	ld.global.f32 	%f13, [%rd7];
	cvt.f64.f32 	%fd13, %f13;
	st.local.f64 	[%rd2], %fd13;
	mov.u64 	%rd74, $str$1;
	cvta.global.u64 	%rd75, %rd74;
	{ // callseq 25, 0
	.param .b64 param0;
	st.param.b64 	[param0], %rd75;
	.param .b64 param1;
	st.param.b64 	[param1], %rd9;
	.param .b32 retval0;
	call.uni (retval0), 
	vprintf, 
	(
	param0, 
	param1
	);
	ld.param.b32 	%r75, [retval0];
	} // callseq 25
	setp.ge.u32 	%p20, %r93, %r1;
	@%p20 bra 	$L__BB0_35;
	mov.u64 	%rd77, $str$2;
	cvta.global.u64 	%rd78, %rd77;
	{ // callseq 26, 0
	.param .b64 param0;
	st.param.b64 	[param0], %rd78;
	.param .b64 param1;
	st.param.b64 	[param1], 0;
	.param .b32 retval0;
	call.uni (retval0), 
	vprintf, 
	(
	param0, 
	param1
	);
	ld.param.b32 	%r77, [retval0];
	} // callseq 26
$L__BB0_35:
	add.s32 	%r79, %r93, 1;
	ld.global.f32 	%f14, [%rd7+4];
	cvt.f64.f32 	%fd14, %f14;
	st.local.f64 	[%rd2], %fd14;
	cvta.global.u64 	%rd80, %rd74;
	{ // callseq 27, 0
	.param .b64 param0;
	st.param.b64 	[param0], %rd80;
	.param .b64 param1;
	st.param.b64 	[param1], %rd9;
	.param .b32 retval0;
	call.uni (retval0), 
	vprintf, 
	(
	param0, 
	param1
	);
	ld.param.b32 	%r80, [retval0];
	} // callseq 27
	setp.ge.u32 	%p21, %r79, %r1;
	@%p21 bra 	$L__BB0_37;
	mov.u64 	%rd82, $str$2;
	cvta.global.u64 	%rd83, %rd82;
	{ // callseq 28, 0
	.param .b64 param0;
	st.param.b64 	[param0], %rd83;
	.param .b64 param1;
	st.param.b64 	[param1], 0;
	.param .b32 retval0;
	call.uni (retval0), 
	vprintf, 
	(
	param0, 
	param1
	);
	ld.param.b32 	%r82, [retval0];
	} // callseq 28
$L__BB0_37:
	add.s32 	%r93, %r93, 2;
$L__BB0_38:
	and.b32  	%r84, %r19, 1;
	setp.eq.b32 	%p22, %r84, 1;
	not.pred 	%p23, %p22;
	@%p23 bra 	$L__BB0_41;
	mul.wide.u32 	%rd84, %r93, 4;
	add.s64 	%rd85, %rd1, %rd84;
	ld.global.f32 	%f15, [%rd85];
	cvt.f64.f32 	%fd15, %f15;
	st.local.f64 	[%rd2], %fd15;
	mov.u64 	%rd86, $str$1;
	cvta.global.u64 	%rd87, %rd86;
	{ // callseq 29, 0
	.param .b64 param0;
	st.param.b64 	[param0], %rd87;
	.param .b64 param1;
	st.param.b64 	[param1], %rd9;
	.param .b32 retval0;
	call.uni (retval0), 
	vprintf, 
	(
	param0, 
	param1
	);
	ld.param.b32 	%r85, [retval0];
	} // callseq 29
	setp.ge.u32 	%p24, %r93, %r1;
	@%p24 bra 	$L__BB0_41;
	mov.u64 	%rd89, $str$2;
	cvta.global.u64 	%rd90, %rd89;
	{ // callseq 30, 0
	.param .b64 param0;
	st.param.b64 	[param0], %rd90;
	.param .b64 param1;
	st.param.b64 	[param1], 0;
	.param .b32 retval0;
	call.uni (retval0), 
	vprintf, 
	(
	param0, 
	param1
	);
	ld.param.b32 	%r87, [retval0];
	} // callseq 30
$L__BB0_41:
	mov.u64 	%rd91, $str$3;
	cvta.global.u64 	%rd92, %rd91;
	{ // callseq 31, 0
	.param .b64 param0;
	st.param.b64 	[param0], %rd92;
	.param .b64 param1;
	st.param.b64 	[param1], 0;
	.param .b32 retval0;
	call.uni (retval0), 
	vprintf, 
	(
	param0, 
	param1
	);
	ld.param.b32 	%r89, [retval0];
	} // callseq 31
	ret;

}


// ===== COMPILED SASS (sm_100) =====

	.target	sm_100

	.elftype	@"ET_EXEC"


//--------------------- .note.nv.tkinfo           --------------------------
	.section	.note.nv.tkinfo,"",@"SHT_NOTE"
	.sectionflags	@"SHF_NOTE_NV_TKINFO"
	.tkinfo
        /*0018*/ 	.word	0x00000002
        /*0030*/ 	.string	""
        /*0030*/ 	.string	"ptxas"
        /*0030*/ 	.string	"Cuda compilation tools, release 13.0, V13.0.88"
        /*0030*/ 	.string	"Build cuda_13.0.r13.0/compiler.36424714_0"
        /*0030*/ 	.string	"-arch sm_100 -m 64 "



//--------------------- .note.nv.cuinfo           --------------------------
	.section	.note.nv.cuinfo,"",@"SHT_NOTE"
	.sectionflags	@"SHF_NOTE_NV_CUINFO"
        /*0018*/ 	.short	0x0002
        /*001a*/ 	.short	0x0064
        /*001c*/ 	.short	0x0082
	.zero		2


//--------------------- .nv.info                  --------------------------
	.section	.nv.info,"",@"SHT_CUDA_INFO"
	.align	4


	//----- nvinfo : EIATTR_REGCOUNT
	.align		4
        /*0000*/ 	.byte	0x04, 0x2f
        /*0002*/ 	.short	(.L_5 - .L_4)
	.align		4
.L_4:
        /*0004*/ 	.word	index@(sgemm)
        /*0008*/ 	.word	0x0000001e


	//----- nvinfo : EIATTR_FRAME_SIZE
	.align		4
.L_5:
        /*000c*/ 	.byte	0x04, 0x11
        /*000e*/ 	.short	(.L_7 - .L_6)
	.align		4
.L_6:
        /*0010*/ 	.word	index@(sgemm)
        /*0014*/ 	.word	0x00000008


	//----- nvinfo : EIATTR_MIN_STACK_SIZE
	.align		4
.L_7:
        /*0018*/ 	.byte	0x04, 0x12
        /*001a*/ 	.short	(.L_9 - .L_8)
	.align		4
.L_8:
        /*001c*/ 	.word	index@(sgemm)
        /*0020*/ 	.word	0x00000008
.L_9:


//--------------------- .nv.compat                --------------------------
	.section	.nv.compat,"",@"SHT_CUDA_COMPAT_INFO"
	.align	4
        /*0000*/ 	.byte	0x02, 0x09, 0x00, 0x00, 0x02, 0x02, 0x01, 0x00, 0x02, 0x05, 0x05, 0x00, 0x03, 0x07, 0x01, 0x01
        /*0010*/ 	.byte	0x02, 0x03, 0x00, 0x00, 0x02, 0x06, 0x01, 0x00, 0x04, 0x0b, 0x08, 0x00, 0x09, 0x00, 0x00, 0x00
        /*0020*/ 	.byte	0x00, 0x00, 0x00, 0x00


//--------------------- .nv.info.sgemm            --------------------------
	.section	.nv.info.sgemm,"",@"SHT_CUDA_INFO"
	.sectionflags	@""
	.align	4


	//----- nvinfo : EIATTR_CUDA_API_VERSION
	.align		4
        /*0000*/ 	.byte	0x04, 0x37
        /*0002*/ 	.short	(.L_11 - .L_10)
.L_10:
        /*0004*/ 	.word	0x00000082


	//----- nvinfo : EIATTR_KPARAM_INFO
	.align		4
.L_11:
        /*0008*/ 	.byte	0x04, 0x17
        /*000a*/ 	.short	(.L_13 - .L_12)
.L_12:
        /*000c*/ 	.word	0x00000000
        /*0010*/ 	.short	0x0001
        /*0012*/ 	.short	0x0008
        /*0014*/ 	.byte	0x00, 0xf5, 0x21, 0x00


	//----- nvinfo : EIATTR_KPARAM_INFO
	.align		4
.L_13:
        /*0018*/ 	.byte	0x04, 0x17
        /*001a*/ 	.short	(.L_15 - .L_14)
.L_14:
        /*001c*/ 	.word	0x00000000
        /*0020*/ 	.short	0x0000
        /*0022*/ 	.short	0x0000
        /*0024*/ 	.byte	0x00, 0xf0, 0x11, 0x00


	//----- nvinfo : EIATTR_SPARSE_MMA_MASK
	.align		4
.L_15:
        /*0028*/ 	.byte	0x03, 0x50
        /*002a*/ 	.short	0x0000


	//----- nvinfo : EIATTR_MAXREG_COUNT
	.align		4
        /*002c*/ 	.byte	0x03, 0x1b
        /*002e*/ 	.short	0x00ff


	//----- nvinfo : EIATTR_EXTERNS
	.align		4
        /*0030*/ 	.byte	0x04, 0x0f
        /*0032*/ 	.short	(.L_17 - .L_16)


	//   ....[0]....
	.align		4
.L_16:
        /*0034*/ 	.word	index@(vprintf)


	//----- nvinfo : EIATTR_MERCURY_ISA_VERSION
	.align		4
.L_17:
        /*0038*/ 	.byte	0x03, 0x5f
        /*003a*/ 	.short	0x0101


	//----- nvinfo : EIATTR_VRC_CTA_INIT_COUNT
	.align		4
        /*003c*/ 	.byte	0x02, 0x4a
	.zero		1
	.zero		1


	//----- nvinfo : EIATTR_SYSCALL_OFFSETS
	.align		4
        /*0040*/ 	.byte	0x04, 0x46
        /*0042*/ 	.short	(.L_19 - .L_18)


	//   ....[0]....
.L_18:
        /*0044*/ 	.word	0x00000100


	//   ....[1]....
        /*0048*/ 	.word	0x000002f0


	//   ....[2]....
        /*004c*/ 	.word	0x00000390


	//   ....[3]....
        /*0050*/ 	.word	0x00000480


	//   ....[4]....
        /*0054*/ 	.word	0x00000530


	//   ....[5]....
        /*0058*/ 	.word	0x00000620


	//   ....[6]....
        /*005c*/ 	.word	0x000006d0


	//   ....[7]....
        /*0060*/ 	.word	0x000007c0


	//   ....[8]....
        /*0064*/ 	.word	0x00000870


	//   ....[9]....
        /*0068*/ 	.word	0x00000960


	//   ....[10]....
        /*006c*/ 	.word	0x00000a10


	//   ....[11]....
        /*0070*/ 	.word	0x00000b00


	//   ....[12]....
        /*0074*/ 	.word	0x00000bb0


	//   ....[13]....
        /*0078*/ 	.word	0x00000ca0


	//   ....[14]....
        /*007c*/ 	.word	0x00000d50


	//   ....[15]....
        /*0080*/ 	.word	0x00000e40


	//   ....[16]....
        /*0084*/ 	.word	0x00000ef0


	//   ....[17]....
        /*0088*/ 	.word	0x000010c0


	//   ....[18]....
        /*008c*/ 	.word	0x00001150


	//   ....[19]....
        /*0090*/ 	.word	0x00001240


	//   ....[20]....
        /*0094*/ 	.word	0x000012d0


	//   ....[21]....
        /*0098*/ 	.word	0x000013c0


	//   ....[22]....
        /*009c*/ 	.word	0x00001450


	//   ....[23]....
        /*00a0*/ 	.word	0x00001540


	//   ....[24]....
        /*00a4*/ 	.word	0x000015d0


	//   ....[25]....
        /*00a8*/ 	.word	0x00001720


	//   ....[26]....
        /*00ac*/ 	.word	0x000017b0


	//   ....[27]....
        /*00b0*/ 	.word	0x000018a0


	//   ....[28]....
        /*00b4*/ 	.word	0x00001930


	//   ....[29]....
        /*00b8*/ 	.word	0x00001a80


	//   ....[30]....
        /*00bc*/ 	.word	0x00001b10


	//   ....[31]....
        /*00c0*/ 	.word	0x00001b90


	//----- nvinfo : EIATTR_EXIT_INSTR_OFFSETS
	.align		4
.L_19:
        /*00c4*/ 	.byte	0x04, 0x1c
        /*00c6*/ 	.short	(.L_21 - .L_20)


	//   ....[0]....
.L_20:
        /*00c8*/ 	.word	0x00001ba0


	//----- nvinfo : EIATTR_CRS_STACK_SIZE
	.align		4
.L_21:
        /*00cc*/ 	.byte	0x04, 0x1e
        /*00ce*/ 	.short	(.L_23 - .L_22)
.L_22:
        /*00d0*/ 	.word	0x00000000


	//----- nvinfo : EIATTR_CBANK_PARAM_SIZE
	.align		4
.L_23:
        /*00d4*/ 	.byte	0x03, 0x19
        /*00d6*/ 	.short	0x0010


	//----- nvinfo : EIATTR_PARAM_CBANK
	.align		4
        /*00d8*/ 	.byte	0x04, 0x0a
        /*00da*/ 	.short	(.L_25 - .L_24)
	.align		4
.L_24:
        /*00dc*/ 	.word	index@(.nv.constant0.sgemm)
        /*00e0*/ 	.short	0x0380
        /*00e2*/ 	.short	0x0010


	//----- nvinfo : EIATTR_SW_WAR
	.align		4
.L_25:
        /*00e4*/ 	.byte	0x04, 0x36
        /*00e6*/ 	.short	(.L_27 - .L_26)
.L_26:
        /*00e8*/ 	.word	0x00000008
.L_27:


//--------------------- .nv.callgraph             --------------------------
	.section	.nv.callgraph,"",@"SHT_CUDA_CALLGRAPH"
	.align	4
	.sectionentsize	8
	.align		4
        /*0000*/ 	.word	0x00000000
	.align		4
        /*0004*/ 	.word	0xffffffff
	.align		4
        /*0008*/ 	.word	index@(sgemm)
	.align		4
        /*000c*/ 	.word	index@(vprintf)
	.align		4
        /*0010*/ 	.word	0x00000000
	.align		4
        /*0014*/ 	.word	0xfffffffe
	.align		4
        /*0018*/ 	.word	0x00000000
	.align		4
        /*001c*/ 	.word	0xfffffffd
	.align		4
        /*0020*/ 	.word	0x00000000
	.align		4
        /*0024*/ 	.word	0xfffffffc


//--------------------- .nv.constant4             --------------------------
	.section	.nv.constant4,"a",@progbits
	.align	8
	.align		8
.nv.constant4:
        /*0000*/ 	.dword	vprintf
	.align		8
        /*0008*/ 	.dword	$str
	.align		8
        /*0010*/ 	.dword	$str$1
	.align		8
        /*0018*/ 	.dword	$str$2
	.align		8
        /*0020*/ 	.dword	$str$3


//--------------------- .text.sgemm               --------------------------
	.section	.text.sgemm,"ax",@progbits
	.align	128
        .global         sgemm
        .type           sgemm,@function
        .size           sgemm,(.L_x_45 - sgemm)
        .other          sgemm,@"STO_CUDA_ENTRY STV_DEFAULT"
sgemm:
.text.sgemm:
[----:B------:R-:W0:Y:S08]  /*0000*/  LDC R1, c[0x0][0x37c] ;  /* 0x0000df00ff017b82 */ /* 0x000e300000000800 */
[----:B------:R-:W1:Y:S01]  /*0010*/  LDC R10, c[0x0][0x380] ;  /* 0x0000e000ff0a7b82 */ /* 0x000e620000000800 */
[----:B------:R-:W2:Y:S01]  /*0020*/  LDCU UR4, c[0x0][0x2f8] ;  /* 0x00005f00ff0477ac */ /* 0x000ea20008000800 */
[----:B0-----:R-:W-:Y:S01]  /*0030*/  VIADD R1, R1, 0xfffffff8 ;  /* 0xfffffff801017836 */ /* 0x001fe20000000000 */
[----:B------:R-:W-:Y:S01]  /*0040*/  MOV R0, 0x0 ;  /* 0x0000000000007802 */ /* 0x000fe20000000f00 */
[----:B------:R-:W0:Y:S04]  /*0050*/  LDCU UR5, c[0x0][0x2fc] ;  /* 0x00005f80ff0577ac */ /* 0x000e280008000800 */
[----:B------:R3:W4:Y:S01]  /*0060*/  LDC.64 R8, c[0x4][R0] ;  /* 0x0100000000087b82 */ /* 0x0007220000000a00 */
[----:B------:R-:W5:Y:S01]  /*0070*/  LDCU.64 UR6, c[0x4][0x8] ;  /* 0x01000100ff0677ac */ /* 0x000f620008000a00 */
[----:B--2---:R-:W-:Y:S01]  /*0080*/  IADD3 R22, P0, PT, R1, UR4, RZ ;  /* 0x0000000401167c10 */ /* 0x004fe2000ff1e0ff */
[----:B-1----:R3:W-:Y:S04]  /*0090*/  STL [R1], R10 ;  /* 0x0000000a01007387 */ /* 0x0027e80000100800 */
[----:B0-----:R-:W-:-:S02]  /*00a0*/  IMAD.X R2, RZ, RZ, UR5, P0 ;  /* 0x00000005ff027e24 */ /* 0x001fc400080e06ff */
[----:B-----5:R-:W-:Y:S02]  /*00b0*/  IMAD.U32 R4, RZ, RZ, UR6 ;  /* 0x00000006ff047e24 */ /* 0x020fe4000f8e00ff */
[----:B------:R-:W-:Y:S02]  /*00c0*/  IMAD.U32 R5, RZ, RZ, UR7 ;  /* 0x00000007ff057e24 */ /* 0x000fe4000f8e00ff */
[----:B------:R-:W-:Y:S02]  /*00d0*/  IMAD.MOV.U32 R6, RZ, RZ, R22 ;  /* 0x000000ffff067224 */ /* 0x000fe400078e0016 */
[----:B---3--:R-:W-:-:S07]  /*00e0*/  IMAD.MOV.U32 R7, RZ, RZ, R2 ;  /* 0x000000ffff077224 */ /* 0x008fce00078e0002 */
[----:B------:R-:W-:-:S07]  /*00f0*/  LEPC R20, `(.L_x_0) ;  /* 0x000000001014794e */ /* 0x000fce0000000000 */
[----:B----4-:R-:W-:Y:S05]  /*0100*/  CALL.ABS.NOINC R8 ;  /* 0x0000000008007343 */ /* 0x010fea0003c00000 */
.L_x_0:
[----:B------:R-:W0:Y:S02]  /*0110*/  LDC R0, c[0x0][0x380] ;  /* 0x0000e000ff007b82 */ /* 0x000e240000000800 */
[----:B0-----:R-:W-:-:S13]  /*0120*/  ISETP.NE.AND P0, PT, R0, RZ, PT ;  /* 0x000000ff0000720c */ /* 0x001fda0003f05270 */
[----:B------:R-:W-:Y:S05]  /*0130*/  @!P0 BRA `(.L_x_1) ;  /* 0x0000001800788947 */ /* 0x000fea0003800000 */
[----:B------:R-:W0:Y:S01]  /*0140*/  LDC.64 R18, c[0x0][0x358] ;  /* 0x0000d600ff127b82 */ /* 0x000e220000000a00 */
[C---:B------:R-:W-:Y:S01]  /*0150*/  ISETP.GE.U32.AND P0, PT, R0.reuse, 0x8, PT ;  /* 0x000000080000780c */ /* 0x040fe20003f06070 */
[C---:B------:R-:W-:Y:S01]  /*0160*/  VIADD R24, R0.reuse, 0xffffffff ;  /* 0xffffffff00187836 */ /* 0x040fe20000000000 */
[----:B------:R-:W-:Y:S01]  /*0170*/  LOP3.LUT R27, R0, 0x7, RZ, 0xc0, !PT ;  /* 0x00000007001b7812 */ /* 0x000fe200078ec0ff */
[----:B------:R-:W-:-:S10]  /*0180*/  IMAD.MOV.U32 R23, RZ, RZ, RZ ;  /* 0x000000ffff177224 */ /* 0x000fd400078e00ff */
[----:B------:R-:W-:Y:S05]  /*0190*/  @!P0 BRA `(.L_x_2) ;  /* 0x0000000c00748947 */ /* 0x000fea0003800000 */
[----:B------:R-:W1:Y:S01]  /*01a0*/  LDCU.64 UR4, c[0x0][0x388] ;  /* 0x00007100ff0477ac */ /* 0x000e620008000a00 */
[----:B------:R-:W-:Y:S01]  /*01b0*/  BSSY.RECONVERGENT B7, `(.L_x_2) ;  /* 0x00000db000077945 */ /* 0x000fe20003800200 */
[----:B------:R-:W-:Y:S01]  /*01c0*/  LOP3.LUT R23, R0, 0xfffffff8, RZ, 0xc0, !PT ;  /* 0xfffffff800177812 */ /* 0x000fe200078ec0ff */
[----:B------:R-:W-:Y:S01]  /*01d0*/  IMAD.MOV.U32 R26, RZ, RZ, RZ ;  /* 0x000000ffff1a7224 */ /* 0x000fe200078e00ff */
[----:B-1----:R-:W-:-:S04]  /*01e0*/  UIADD3 UR4, UP0, UPT, UR4, 0x10, URZ ;  /* 0x0000001004047890 */ /* 0x002fc8000ff1e0ff */
[----:B------:R-:W-:Y:S02]  /*01f0*/  UIADD3.X UR5, UPT, UPT, URZ, UR5, URZ, UP0, !UPT ;  /* 0x00000005ff057290 */ /* 0x000fe400087fe4ff */
[----:B------:R-:W-:-:S04]  /*0200*/  IMAD.U32 R16, RZ, RZ, UR4 ;  /* 0x00000004ff107e24 */ /* 0x000fc8000f8e00ff */
[----:B------:R-:W-:-:S07]  /*0210*/  IMAD.U32 R17, RZ, RZ, UR5 ;  /* 0x00000005ff117e24 */ /* 0x000fce000f8e00ff */
.L_x_27:
[----:B0-----:R-:W-:Y:S02]  /*0220*/  R2UR UR4, R18 ;  /* 0x00000000120472ca */ /* 0x001fe400000e0000 */
[----:B------:R-:W-:-:S13]  /*0230*/  R2UR UR5, R19 ;  /* 0x00000000130572ca */ /* 0x000fda00000e0000 */
[----:B------:R-:W2:Y:S01]  /*0240*/  LDG.E R0, desc[UR4][R16.64+-0x10] ;  /* 0xfffff00410007981 */ /* 0x000ea2000c1e1900 */
[----:B------:R-:W-:Y:S01]  /*0250*/  MOV R25, 0x0 ;  /* 0x0000000000197802 */ /* 0x000fe20000000f00 */
[----:B------:R-:W0:Y:S01]  /*0260*/  LDCU.64 UR4, c[0x4][0x10] ;  /* 0x01000200ff0477ac */ /* 0x000e220008000a00 */
[----:B------:R-:W-:Y:S02]  /*0270*/  IMAD.MOV.U32 R6, RZ, RZ, R22 ;  /* 0x000000ffff067224 */ /* 0x000fe400078e0016 */
[----:B------:R1:W3:Y:S01]  /*0280*/  LDC.64 R8, c[0x4][R25] ;  /* 0x0100000019087b82 */ /* 0x0002e20000000a00 */
[----:B------:R-:W-:Y:S02]  /*0290*/  IMAD.MOV.U32 R7, RZ, RZ, R2 ;  /* 0x000000ffff077224 */ /* 0x000fe400078e0002 */
[----:B0-----:R-:W-:Y:S02]  /*02a0*/  IMAD.U32 R4, RZ, RZ, UR4 ;  /* 0x00000004ff047e24 */ /* 0x001fe4000f8e00ff */
[----:B------:R-:W-:Y:S01]  /*02b0*/  IMAD.U32 R5, RZ, RZ, UR5 ;  /* 0x00000005ff057e24 */ /* 0x000fe2000f8e00ff */
[----:B--2---:R-:W0:Y:S02]  /*02c0*/  F2F.F64.F32 R10, R0 ;  /* 0x00000000000a7310 */ /* 0x004e240000201800 */
[----:B0--3--:R1:W-:Y:S04]  /*02d0*/  STL.64 [R1], R10 ;  /* 0x0000000a01007387 */ /* 0x0093e80000100a00 */
[----:B------:R-:W-:-:S07]  /*02e0*/  LEPC R20, `(.L_x_3) ;  /* 0x000000001014794e */ /* 0x000fce0000000000 */
[----:B-1----:R-:W-:Y:S05]  /*02f0*/  CALL.ABS.NOINC R8 ;  /* 0x0000000008007343 */ /* 0x002fea0003c00000 */
.L_x_3:
[----:B------:R-:W-:Y:S01]  /*0300*/  ISETP.GE.U32.AND P0, PT, R26, R24, PT ;  /* 0x000000181a00720c */ /* 0x000fe20003f06070 */
[----:B------:R-:W-:-:S12]  /*0310*/  BSSY.RECONVERGENT B6, `(.L_x_4) ;  /* 0x0000009000067945 */ /* 0x000fd80003800200 */
[----:B------:R-:W-:Y:S05]  /*0320*/  @P0 BRA `(.L_x_5) ;  /* 0x00000000001c0947 */ /* 0x000fea0003800000 */
[----:B------:R0:W1:Y:S01]  /*0330*/  LDC.64 R8, c[0x4][R25] ;  /* 0x0100000019087b82 */ /* 0x0000620000000a00 */
[----:B------:R-:W2:Y:S01]  /*0340*/  LDCU.64 UR4, c[0x4][0x18] ;  /* 0x01000300ff0477ac */ /* 0x000ea20008000a00 */
[----:B------:R-:W-:Y:S01]  /*0350*/  CS2R R6, SRZ ;  /* 0x0000000000067805 */ /* 0x000fe2000001ff00 */
[----:B--2---:R-:W-:Y:S02]  /*0360*/  IMAD.U32 R4, RZ, RZ, UR4 ;  /* 0x00000004ff047e24 */ /* 0x004fe4000f8e00ff */
[----:B0-----:R-:W-:-:S07]  /*0370*/  IMAD.U32 R5, RZ, RZ, UR5 ;  /* 0x00000005ff057e24 */ /* 0x001fce000f8e00ff */
[----:B------:R-:W-:-:S07]  /*0380*/  LEPC R20, `(.L_x_5) ;  /* 0x000000001014794e */ /* 0x000fce0000000000 */
[----:B-1----:R-:W-:Y:S05]  /*0390*/  CALL.ABS.NOINC R8 ;  /* 0x0000000008007343 */ /* 0x002fea0003c00000 */
.L_x_5:
[----:B------:R-:W-:Y:S05]  /*03a0*/  BSYNC.RECONVERGENT B6 ;  /* 0x0000000000067941 */ /* 0x000fea0003800200 */
.L_x_4:
[----:B------:R-:W-:Y:S02]  /*03b0*/  R2UR UR4, R18 ;  /* 0x00000000120472ca */ /* 0x000fe400000e0000 */
        /* <DEDUP_REMOVED lines=13> */
.L_x_6:
[----:B------:R-:W-:Y:S01]  /*0490*/  VIADD R3, R26, 0x1 ;  /* 0x000000011a037836 */ /* 0x000fe20000000000 */
[----:B------:R-:W-:Y:S04]  /*04a0*/  BSSY.RECONVERGENT B6, `(.L_x_7) ;  /* 0x000000a000067945 */ /* 0x000fe80003800200 */
[----:B------:R-:W-:-:S13]  /*04b0*/  ISETP.GE.U32.AND P0, PT, R3, R24, PT ;  /* 0x000000180300720c */ /* 0x000fda0003f06070 */
        /* <DEDUP_REMOVED lines=8> */
.L_x_8:
[----:B------:R-:W-:Y:S05]  /*0540*/  BSYNC.RECONVERGENT B6 ;  /* 0x0000000000067941 */ /* 0x000fea0003800200 */
.L_x_7:
        /* <DEDUP_REMOVED lines=14> */
.L_x_9:
        /* <DEDUP_REMOVED lines=11> */
.L_x_11:
[----:B------:R-:W-:Y:S05]  /*06e0*/  BSYNC.RECONVERGENT B6 ;  /* 0x0000000000067941 */ /* 0x000fea0003800200 */
.L_x_10:
        /* <DEDUP_REMOVED lines=14> */
.L_x_12:
        /* <DEDUP_REMOVED lines=11> */
.L_x_14:
[----:B------:R-:W-:Y:S05]  /*0880*/  BSYNC.RECONVERGENT B6 ;  /* 0x0000000000067941 */ /* 0x000fea0003800200 */
.L_x_13:
        /* <DEDUP_REMOVED lines=14> */
.L_x_15:
        /* <DEDUP_REMOVED lines=11> */
.L_x_17:
[----:B------:R-:W-:Y:S05]  /*0a20*/  BSYNC.RECONVERGENT B6 ;  /* 0x0000000000067941 */ /* 0x000fea0003800200 */
.L_x_16:
        /* <DEDUP_REMOVED lines=14> */
.L_x_18:
        /* <DEDUP_REMOVED lines=11> */
.L_x_20:
[----:B------:R-:W-:Y:S05]  /*0bc0*/  BSYNC.RECONVERGENT B6 ;  /* 0x0000000000067941 */ /* 0x000fea0003800200 */
.L_x_19:
        /* <DEDUP_REMOVED lines=14> */
.L_x_21:
        /* <DEDUP_REMOVED lines=11> */
.L_x_23:
[----:B------:R-:W-:Y:S05]  /*0d60*/  BSYNC.RECONVERGENT B6 ;  /* 0x0000000000067941 */ /* 0x000fea0003800200 */
.L_x_22:
        /* <DEDUP_REMOVED lines=14> */
.L_x_24:
        /* <DEDUP_REMOVED lines=11> */
.L_x_26:
[----:B------:R-:W-:Y:S05]  /*0f00*/  BSYNC.RECONVERGENT B6 ;  /* 0x0000000000067941 */ /* 0x000fea0003800200 */
.L_x_25:
[----:B------:R-:W-:Y:S01]  /*0f10*/  VIADD R26, R26, 0x8 ;  /* 0x000000081a1a7836 */ /* 0x000fe20000000000 */
[----:B------:R-:W-:-:S04]  /*0f20*/  IADD3 R16, P1, PT, R16, 0x20, RZ ;  /* 0x0000002010107810 */ /* 0x000fc80007f3e0ff */
[----:B------:R-:W-:Y:S01]  /*0f30*/  ISETP.NE.AND P0, PT, R26, R23, PT ;  /* 0x000000171a00720c */ /* 0x000fe20003f05270 */
[----:B------:R-:W-:-:S12]  /*0f40*/  IMAD.X R17, RZ, RZ, R17, P1 ;  /* 0x000000ffff117224 */ /* 0x000fd800008e0611 */
[----:B------:R-:W-:Y:S05]  /*0f50*/  @P0 BRA `(.L_x_27) ;  /* 0xfffffff000b00947 */ /* 0x000fea000383ffff */
[----:B------:R-:W-:Y:S05]  /*0f60*/  BSYNC.RECONVERGENT B7 ;  /* 0x0000000000077941 */ /* 0x000fea0003800200 */
.L_x_2:
[----:B------:R-:W-:-:S13]  /*0f70*/  ISETP.NE.AND P0, PT, R27, RZ, PT ;  /* 0x000000ff1b00720c */ /* 0x000fda0003f05270 */
[----:B------:R-:W-:Y:S05]  /*0f80*/  @!P0 BRA `(.L_x_1) ;  /* 0x0000000800e48947 */ /* 0x000fea0003800000 */
[----:B------:R-:W1:Y:S01]  /*0f90*/  LDC R26, c[0x0][0x380] ;  /* 0x0000e000ff1a7b82 */ /* 0x000e620000000800 */
[----:B------:R-:W-:Y:S02]  /*0fa0*/  ISETP.GE.U32.AND P0, PT, R27, 0x4, PT ;  /* 0x000000041b00780c */ /* 0x000fe40003f06070 */
[----:B-1----:R-:W-:-:S11]  /*0fb0*/  LOP3.LUT R26, R26, 0x3, RZ, 0xc0, !PT ;  /* 0x000000031a1a7812 */ /* 0x002fd600078ec0ff */
[----:B------:R-:W-:Y:S05]  /*0fc0*/  @!P0 BRA `(.L_x_28) ;  /* 0x0000000400888947 */ /* 0x000fea0003800000 */
[----:B------:R-:W1:Y:S01]  /*0fd0*/  LDC.64 R16, c[0x0][0x388] ;  /* 0x0000e200ff107b82 */ /* 0x000e620000000a00 */
[----:B0-----:R-:W-:Y:S02]  /*0fe0*/  R2UR UR4, R18 ;  /* 0x00000000120472ca */ /* 0x001fe400000e0000 */
[----:B------:R-:W-:Y:S01]  /*0ff0*/  R2UR UR5, R19 ;  /* 0x00000000130572ca */ /* 0x000fe200000e0000 */
[----:B-1----:R-:W-:-:S12]  /*1000*/  IMAD.WIDE.U32 R16, R23, 0x4, R16 ;  /* 0x0000000417107825 */ /* 0x002fd800078e0010 */
        /* <DEDUP_REMOVED lines=12> */
.L_x_29:
        /* <DEDUP_REMOVED lines=9> */
.L_x_30:
[----:B------:R-:W-:Y:S02]  /*1160*/  R2UR UR4, R18 ;  /* 0x00000000120472ca */ /* 0x000fe400000e0000 */
[----:B------:R-:W-:-:S13]  /*1170*/  R2UR UR5, R19 ;  /* 0x00000000130572ca */ /* 0x000fda00000e0000 */
[----:B------:R-:W2:Y:S01]  /*1180*/  LDG.E R0, desc[UR4][R16.64+0x4] ;  /* 0x0000040410007981 */ /* 0x000ea2000c1e1900 */
[----:B------:R-:W-:Y:S01]  /*1190*/  MOV R25, 0x0 ;  /* 0x0000000000197802 */ /* 0x000fe20000000f00 */
[----:B------:R-:W0:Y:S01]  /*11a0*/  LDCU.64 UR4, c[0x4][0x10] ;  /* 0x01000200ff0477ac */ /* 0x000e220008000a00 */
[----:B------:R-:W-:Y:S02]  /*11b0*/  VIADD R27, R23, 0x1 ;  /* 0x00000001171b7836 */ /* 0x000fe40000000000 */
[----:B------:R1:W3:Y:S01]  /*11c0*/  LDC.64 R8, c[0x4][R25] ;  /* 0x0100000019087b82 */ /* 0x0002e20000000a00 */
[----:B------:R-:W-:Y:S02]  /*11d0*/  IMAD.MOV.U32 R6, RZ, RZ, R22 ;  /* 0x000000ffff067224 */ /* 0x000fe400078e0016 */
[----:B------:R-:W-:Y:S02]  /*11e0*/  IMAD.MOV.U32 R7, RZ, RZ, R2 ;  /* 0x000000ffff077224 */ /* 0x000fe400078e0002 */
[----:B0-----:R-:W-:-:S02]  /*11f0*/  IMAD.U32 R4, RZ, RZ, UR4 ;  /* 0x00000004ff047e24 */ /* 0x001fc4000f8e00ff */
[----:B------:R-:W-:Y:S01]  /*1200*/  IMAD.U32 R5, RZ, RZ, UR5 ;  /* 0x00000005ff057e24 */ /* 0x000fe2000f8e00ff */
[----:B--2---:R-:W0:Y:S02]  /*1210*/  F2F.F64.F32 R10, R0 ;  /* 0x00000000000a7310 */ /* 0x004e240000201800 */
[----:B0--3--:R1:W-:Y:S04]  /*1220*/  STL.64 [R1], R10 ;  /* 0x0000000a01007387 */ /* 0x0093e80000100a00 */
[----:B------:R-:W-:-:S07]  /*1230*/  LEPC R20, `(.L_x_31) ;  /* 0x000000001014794e */ /* 0x000fce0000000000 */
[----:B-1----:R-:W-:Y:S05]  /*1240*/  CALL.ABS.NOINC R8 ;  /* 0x0000000008007343 */ /* 0x002fea0003c00000 */
.L_x_31:
        /* <DEDUP_REMOVED lines=9> */
.L_x_32:
        /* <DEDUP_REMOVED lines=15> */
.L_x_33:
        /* <DEDUP_REMOVED lines=9> */
.L_x_34:
        /* <DEDUP_REMOVED lines=15> */
.L_x_35:
        /* <DEDUP_REMOVED lines=9> */
.L_x_36:
[----:B------:R-:W-:-:S07]  /*15e0*/  VIADD R23, R23, 0x4 ;  /* 0x0000000417177836 */ /* 0x000fce0000000000 */
.L_x_28:
[----:B------:R-:W-:-:S13]  /*15f0*/  ISETP.NE.AND P0, PT, R26, RZ, PT ;  /* 0x000000ff1a00720c */ /* 0x000fda0003f05270 */
[----:B------:R-:W-:Y:S05]  /*1600*/  @!P0 BRA `(.L_x_1) ;  /* 0x0000000400448947 */ /* 0x000fea0003800000 */
[----:B------:R-:W-:-:S13]  /*1610*/  ISETP.NE.AND P0, PT, R26, 0x1, PT ;  /* 0x000000011a00780c */ /* 0x000fda0003f05270 */
        /* <DEDUP_REMOVED lines=17> */
.L_x_38:
        /* <DEDUP_REMOVED lines=9> */
.L_x_39:
        /* <DEDUP_REMOVED lines=15> */
.L_x_40:
        /* <DEDUP_REMOVED lines=9> */
.L_x_41:
[----:B------:R-:W-:-:S07]  /*1940*/  VIADD R23, R23, 0x2 ;  /* 0x0000000217177836 */ /* 0x000fce0000000000 */
.L_x_37:
[----:B------:R-:W1:Y:S02]  /*1950*/  LDCU UR4, c[0x0][0x380] ;  /* 0x00007000ff0477ac */ /* 0x000e640008000800 */
[----:B-1----:R-:W-:-:S04]  /*1960*/  ULOP3.LUT UR4, UR4, 0x1, URZ, 0xc0, !UPT ;  /* 0x0000000104047892 */ /* 0x002fc8000f8ec0ff */
[----:B------:R-:W-:-:S09]  /*1970*/  UISETP.NE.U32.AND UP0, UPT, UR4, 0x1, UPT ;  /* 0x000000010400788c */ /* 0x000fd2000bf05070 */
[----:B------:R-:W-:Y:S05]  /*1980*/  BRA.U UP0, `(.L_x_1) ;  /* 0x0000000100647547 */ /* 0x000fea000b800000 */
        /* <DEDUP_REMOVED lines=16> */
.L_x_42:
[----:B------:R-:W-:-:S13]  /*1a90*/  ISETP.GE.U32.AND P0, PT, R23, R24, PT ;  /* 0x000000181700720c */ /* 0x000fda0003f06070 */
[----:B------:R-:W-:Y:S05]  /*1aa0*/  @P0 BRA `(.L_x_1) ;  /* 0x00000000001c0947 */ /* 0x000fea0003800000 */
[----:B------:R-:W0:Y:S01]  /*1ab0*/  LDC.64 R16, c[0x4][R16] ;  /* 0x0100000010107b82 */ /* 0x000e220000000a00 */
[----:B------:R-:W1:Y:S01]  /*1ac0*/  LDCU.64 UR4, c[0x4][0x18] ;  /* 0x01000300ff0477ac */ /* 0x000e620008000a00 */
[----:B------:R-:W-:Y:S01]  /*1ad0*/  CS2R R6, SRZ ;  /* 0x0000000000067805 */ /* 0x000fe2000001ff00 */
[----:B-1----:R-:W-:Y:S02]  /*1ae0*/  IMAD.U32 R4, RZ, RZ, UR4 ;  /* 0x00000004ff047e24 */ /* 0x002fe4000f8e00ff */
[----:B------:R-:W-:-:S07]  /*1af0*/  IMAD.U32 R5, RZ, RZ, UR5 ;  /* 0x00000005ff057e24 */ /* 0x000fce000f8e00ff */
[----:B------:R-:W-:-:S07]  /*1b00*/  LEPC R20, `(.L_x_1) ;  /* 0x000000001014794e */ /* 0x000fce0000000000 */
[----:B0-----:R-:W-:Y:S05]  /*1b10*/  CALL.ABS.NOINC R16 ;  /* 0x0000000010007343 */ /* 0x001fea0003c00000 */
.L_x_1:
[----:B------:R-:W-:Y:S01]  /*1b20*/  MOV R0, 0x0 ;  /* 0x0000000000007802 */ /* 0x000fe20000000f00 */
[----:B------:R-:W1:Y:S01]  /*1b30*/  LDCU.64 UR4, c[0x4][0x20] ;  /* 0x01000400ff0477ac */ /* 0x000e620008000a00 */
[----:B------:R-:W-:Y:S02]  /*1b40*/  CS2R R6, SRZ ;  /* 0x0000000000067805 */ /* 0x000fe4000001ff00 */
[----:B------:R2:W3:Y:S01]  /*1b50*/  LDC.64 R2, c[0x4][R0] ;  /* 0x0100000000027b82 */ /* 0x0004e20000000a00 */
[----:B-1----:R-:W-:Y:S02]  /*1b60*/  IMAD.U32 R4, RZ, RZ, UR4 ;  /* 0x00000004ff047e24 */ /* 0x002fe4000f8e00ff */
[----:B--2---:R-:W-:-:S07]  /*1b70*/  IMAD.U32 R5, RZ, RZ, UR5 ;  /* 0x00000005ff057e24 */ /* 0x004fce000f8e00ff */
[----:B------:R-:W-:-:S07]  /*1b80*/  LEPC R20, `(.L_x_43) ;  /* 0x000000001014794e */ /* 0x000fce0000000000 */
[----:B0--3--:R-:W-:Y:S05]  /*1b90*/  CALL.ABS.NOINC R2 ;  /* 0x0000000002007343 */ /* 0x009fea0003c00000 */
.L_x_43:
[----:B------:R-:W-:Y:S05]  /*1ba0*/  EXIT ;  /* 0x000000000000794d */ /* 0x000fea0003800000 */
.L_x_44:
[----:B------:R-:W-:-:S00]  /*1bb0*/  BRA `(.L_x_44) ;  /* 0xfffffffc00fc7947 */ /* 0x000fc0000383ffff */
[----:B------:R-:W-:-:S00]  /*1bc0*/  NOP ;  /* 0x0000000000007918 */ /* 0x000fc00000000000 */
        /* <DEDUP_REMOVED lines=11> */
.L_x_45:


//--------------------- .nv.global.init           --------------------------
	.section	.nv.global.init,"aw",@progbits
.nv.global.init:
	.type		$str$2,@object
	.size		$str$2,($str$1 - $str$2)
$str$2:
        /*0000*/ 	.byte	0x2c, 0x20, 0x00
	.type		$str$1,@object
	.size		$str$1,($str$3 - $str$1)
$str$1:
        /*0003*/ 	.byte	0x25, 0x66, 0x00
	.type		$str$3,@object
	.size		$str$3,($str - $str$3)
$str$3:
        /*0006*/ 	.byte	0x5d, 0x3b, 0x0a, 0x00
	.type		$str,@object
	.size		$str,(.L_0 - $str)
$str:
        /*000a*/ 	.byte	0x4d, 0x3d, 0x25, 0x64, 0x0a, 0x00
.L_0:


//--------------------- .nv.shared.reserved.0     --------------------------
	.section	.nv.shared.reserved.0,"aw",@nobits
	.weak		__nv_reservedSMEM_offset_0_alias
	.size		__nv_reservedSMEM_offset_0_alias, 0, 64
	.other		__nv_reservedSMEM_offset_0_alias,@"STO_CUDA_RESERVED_SHARED STV_DEFAULT"
__nv_reservedSMEM_offset_0_alias:
	.zero		0
	.zero		64


//--------------------- .nv.constant0.sgemm       --------------------------
	.section	.nv.constant0.sgemm,"a",@progbits
	.sectionflags	@""
	.align	4
.nv.constant0.sgemm:
	.zero		912


//--------------------- SYMBOLS --------------------------

	.type		.nv.reservedSmem.offset0,@object
	.size		.nv.reservedSmem.offset0,0x4
	.type		vprintf,@function
